	.headerflags	@"EF_CUDA_TEXMODE_UNIFIED EF_CUDA_64BIT_ADDRESS EF_CUDA_ACCELERATORS EF_CUDA_SM90 EF_CUDA_VIRTUAL_SM(EF_CUDA_SM90)"
	.elftype	@"ET_EXEC"


//--------------------- .nv.info                  --------------------------
	.section	.nv.info,"",@"SHT_CUDA_INFO"
	.align	4


	//----- nvinfo : EIATTR_REGCOUNT
	.align		4
        /*0000*/ 	.byte	0x04, 0x2f
        /*0002*/ 	.short	(.L_1 - .L_0)
	.align		4
.L_0:
        /*0004*/ 	.word	index@(triton_poi_fused_cat_25)
        /*0008*/ 	.word	0x0000000e


	//----- nvinfo : EIATTR_MIN_STACK_SIZE
	.align		4
.L_1:
        /*000c*/ 	.byte	0x04, 0x12
        /*000e*/ 	.short	(.L_3 - .L_2)
	.align		4
.L_2:
        /*0010*/ 	.word	index@(triton_poi_fused_cat_25)
        /*0014*/ 	.word	0x00000000


	//----- nvinfo : EIATTR_FRAME_SIZE
	.align		4
.L_3:
        /*0018*/ 	.byte	0x04, 0x11
        /*001a*/ 	.short	(.L_5 - .L_4)
	.align		4
.L_4:
        /*001c*/ 	.word	index@(triton_poi_fused_cat_25)
        /*0020*/ 	.word	0x00000000


	//----- nvinfo : EIATTR_MIN_STACK_SIZE
	.align		4
.L_5:
        /*0024*/ 	.byte	0x04, 0x12
        /*0026*/ 	.short	(.L_7 - .L_6)
	.align		4
.L_6:
        /*0028*/ 	.word	index@(triton_poi_fused_cat_25)
        /*002c*/ 	.word	0x00000000
.L_7:


//--------------------- .nv.info.triton_poi_fused_cat_25 --------------------------
	.section	.nv.info.triton_poi_fused_cat_25,"",@"SHT_CUDA_INFO"
	.sectionflags	@""
	.align	4


	//----- nvinfo : EIATTR_CUDA_API_VERSION
	.align		4
        /*0000*/ 	.byte	0x04, 0x37
        /*0002*/ 	.short	(.L_9 - .L_8)
.L_8:
        /*0004*/ 	.word	0x0000007c


	//----- nvinfo : EIATTR_KPARAM_INFO
	.align		4
.L_9:
        /*0008*/ 	.byte	0x04, 0x17
        /*000a*/ 	.short	(.L_11 - .L_10)
.L_10:
        /*000c*/ 	.word	0x00000000
        /*0010*/ 	.short	0x0003
        /*0012*/ 	.short	0x0018
        /*0014*/ 	.byte	0x00, 0xf0, 0x11, 0x00


	//----- nvinfo : EIATTR_KPARAM_INFO
	.align		4
.L_11:
        /*0018*/ 	.byte	0x04, 0x17
        /*001a*/ 	.short	(.L_13 - .L_12)
.L_12:
        /*001c*/ 	.word	0x00000000
        /*0020*/ 	.short	0x0002
        /*0022*/ 	.short	0x0010
        /*0024*/ 	.byte	0x00, 0xf4, 0x21, 0x00


	//----- nvinfo : EIATTR_KPARAM_INFO
	.align		4
.L_13:
        /*0028*/ 	.byte	0x04, 0x17
        /*002a*/ 	.short	(.L_15 - .L_14)
.L_14:
        /*002c*/ 	.word	0x00000000
        /*0030*/ 	.short	0x0001
        /*0032*/ 	.short	0x0008
        /*0034*/ 	.byte	0x00, 0xf4, 0x21, 0x00


	//----- nvinfo : EIATTR_KPARAM_INFO
	.align		4
.L_15:
        /*0038*/ 	.byte	0x04, 0x17
        /*003a*/ 	.short	(.L_17 - .L_16)
.L_16:
        /*003c*/ 	.word	0x00000000
        /*0040*/ 	.short	0x0000
        /*0042*/ 	.short	0x0000
        /*0044*/ 	.byte	0x00, 0xf4, 0x21, 0x00


	//----- nvinfo : EIATTR_SPARSE_MMA_MASK
	.align		4
.L_17:
        /*0048*/ 	.byte	0x03, 0x50
        /*004a*/ 	.short	0x0000


	//----- nvinfo : EIATTR_MAXREG_COUNT
	.align		4
        /*004c*/ 	.byte	0x03, 0x1b
        /*004e*/ 	.short	0x00ff


	//----- nvinfo : EIATTR_EXIT_INSTR_OFFSETS
	.align		4
        /*0050*/ 	.byte	0x04, 0x1c
        /*0052*/ 	.short	(.L_19 - .L_18)


	//   ....[0]....
.L_18:
        /*0054*/ 	.word	0x00000160


	//----- nvinfo : EIATTR_REQNTID
	.align		4
.L_19:
        /*0058*/ 	.byte	0x04, 0x10
        /*005a*/ 	.short	(.L_21 - .L_20)
.L_20:
        /*005c*/ 	.word	0x00000100
        /*0060*/ 	.word	0x00000001
        /*0064*/ 	.word	0x00000001


	//----- nvinfo : EIATTR_CBANK_PARAM_SIZE
	.align		4
.L_21:
        /*0068*/ 	.byte	0x03, 0x19
        /*006a*/ 	.short	0x001c


	//----- nvinfo : EIATTR_PARAM_CBANK
	.align		4
        /*006c*/ 	.byte	0x04, 0x0a
        /*006e*/ 	.short	(.L_23 - .L_22)
	.align		4
.L_22:
        /*0070*/ 	.word	index@(.nv.constant0.triton_poi_fused_cat_25)
        /*0074*/ 	.short	0x0210
        /*0076*/ 	.short	0x001c


	//----- nvinfo : EIATTR_SW_WAR
	.align		4
.L_23:
        /*0078*/ 	.byte	0x04, 0x36
        /*007a*/ 	.short	(.L_25 - .L_24)
.L_24:
        /*007c*/ 	.word	0x00000008
.L_25:


//--------------------- .nv.callgraph             --------------------------
	.section	.nv.callgraph,"",@"SHT_CUDA_CALLGRAPH"
	.align	4
	.sectionentsize	8
	.align		4
        /*0000*/ 	.word	0x00000000
	.align		4
        /*0004*/ 	.word	0xffffffff
	.align		4
        /*0008*/ 	.word	0x00000000
	.align		4
        /*000c*/ 	.word	0xfffffffe
	.align		4
        /*0010*/ 	.word	0x00000000
	.align		4
        /*0014*/ 	.word	0xfffffffd
	.align		4
        /*0018*/ 	.word	0x00000000
	.align		4
        /*001c*/ 	.word	0xfffffffc


//--------------------- .text.triton_poi_fused_cat_25 --------------------------
	.section	.text.triton_poi_fused_cat_25,"ax",@progbits
	.align	128
        .global         triton_poi_fused_cat_25
        .type           triton_poi_fused_cat_25,@function
        .size           triton_poi_fused_cat_25,(.L_x_1 - triton_poi_fused_cat_25)
        .other          triton_poi_fused_cat_25,@"STO_CUDA_ENTRY STV_DEFAULT"
triton_poi_fused_cat_25:
.text.triton_poi_fused_cat_25:
[----:B------:R-:W-:Y:S01]  /*0000*/  LDC R1, c[0x0][0x28] ;  /* 0x00000a00ff017b82 */ /* 0x000fe20000000800 */
[----:B------:R-:W1:Y:S07]  /*0010*/  S2R R0, SR_TID.X ;  /* 0x0000000000007919 */ /* 0x000e6e0000002100 */
[----:B------:R-:W2:Y:S01]  /*0020*/  LDC.64 R2, c[0x0][0x210] ;  /* 0x00008400ff027b82 */ /* 0x000ea20000000a00 */
[----:B------:R-:W-:Y:S01]  /*0030*/  ULDC.64 UR4, c[0x0][0x208] ;  /* 0x0000820000047ab9 */ /* 0x000fe20000000a00 */
[----:B------:R-:W3:Y:S06]  /*0040*/  S2R R9, SR_CTAID.X ;  /* 0x0000000000097919 */ /* 0x000eec0000002500 */
[----:B------:R-:W4:Y:S08]  /*0050*/  LDC.64 R4, c[0x0][0x218] ;  /* 0x00008600ff047b82 */ /* 0x000f300000000a00 */
[----:B------:R-:W5:Y:S01]  /*0060*/  LDC.64 R6, c[0x0][0x220] ;  /* 0x00008800ff067b82 */ /* 0x000f620000000a00 */
[----:B-1----:R-:W-:-:S04]  /*0070*/  SHF.L.U32 R0, R0, 0x1, RZ ;  /* 0x0000000100007819 */ /* 0x002fc800000006ff */
[----:B------:R-:W-:-:S04]  /*0080*/  LOP3.LUT R0, R0, 0x1fe, RZ, 0xc0, !PT ;  /* 0x000001fe00007812 */ /* 0x000fc800078ec0ff */
[----:B---3--:R-:W-:-:S05]  /*0090*/  LEA R9, R9, R0, 0x9 ;  /* 0x0000000009097211 */ /* 0x008fca00078e48ff */
[----:B--2---:R-:W-:-:S06]  /*00a0*/  IMAD.WIDE R2, R9, 0x4, R2 ;  /* 0x0000000409027825 */ /* 0x004fcc00078e0202 */
[----:B------:R-:W2:Y:S01]  /*00b0*/  LDG.E.64 R2, desc[UR4][R2.64] ;  /* 0x0000000402027981 */ /* 0x000ea2000c1e1b00 */
[----:B------:R-:W-:-:S05]  /*00c0*/  IMAD.HI R0, R9, 0x2aaaaaab, RZ ;  /* 0x2aaaaaab09007827 */ /* 0x000fca00078e02ff */
[----:B------:R-:W-:-:S04]  /*00d0*/  SHF.R.U32.HI R11, RZ, 0x1f, R0 ;  /* 0x0000001fff0b7819 */ /* 0x000fc80000011600 */
[----:B------:R-:W-:-:S05]  /*00e0*/  LEA.HI.SX32 R0, R0, R11, 0x13 ;  /* 0x0000000b00007211 */ /* 0x000fca00078f9aff */
[----:B------:R-:W-:-:S04]  /*00f0*/  IMAD R9, R0, -0xc000, R9 ;  /* 0xffff400000097824 */ /* 0x000fc800078e0209 */
[----:B------:R-:W-:-:S04]  /*0100*/  IMAD R9, R0, 0xcc000, R9 ;  /* 0x000cc00000097824 */ /* 0x000fc800078e0209 */
[----:B------:R-:W-:Y:S02]  /*0110*/  IMAD R11, R0, 0xc000, R9 ;  /* 0x0000c000000b7824 */ /* 0x000fe400078e0209 */
[----:B----4-:R-:W-:-:S04]  /*0120*/  IMAD.WIDE R4, R9, 0x4, R4 ;  /* 0x0000000409047825 */ /* 0x010fc800078e0204 */
[----:B-----5:R-:W-:Y:S01]  /*0130*/  IMAD.WIDE R6, R11, 0x4, R6 ;  /* 0x000000040b067825 */ /* 0x020fe200078e0206 */
[----:B--2---:R-:W-:Y:S04]  /*0140*/  STG.E.64 desc[UR4][R4.64], R2 ;  /* 0x0000000204007986 */ /* 0x004fe8000c101b04 */
[----:B------:R-:W-:Y:S01]  /*0150*/  STG.E.64 desc[UR4][R6.64], R2 ;  /* 0x0000000206007986 */ /* 0x000fe2000c101b04 */
[----:B------:R-:W-:Y:S05]  /*0160*/  EXIT ;  /* 0x000000000000794d */ /* 0x000fea0003800000 */
.L_x_0:
[----:B------:R-:W-:-:S00]  /*0170*/  BRA `(.L_x_0) ;  /* 0xfffffffc00fc7947 */ /* 0x000fc0000383ffff */
[----:B------:R-:W-:-:S00]  /*0180*/  NOP ;  /* 0x0000000000007918 */ /* 0x000fc00000000000 */
[----:B------:R-:W-:-:S00]  /*0190*/  NOP ;  /* 0x0000000000007918 */ /* 0x000fc00000000000 */
[----:B------:R-:W-:-:S00]  /*01a0*/  NOP ;  /* 0x0000000000007918 */ /* 0x000fc00000000000 */
[----:B------:R-:W-:-:S00]  /*01b0*/  NOP ;  /* 0x0000000000007918 */ /* 0x000fc00000000000 */
[----:B------:R-:W-:-:S00]  /*01c0*/  NOP ;  /* 0x0000000000007918 */ /* 0x000fc00000000000 */
[----:B------:R-:W-:-:S00]  /*01d0*/  NOP ;  /* 0x0000000000007918 */ /* 0x000fc00000000000 */
[----:B------:R-:W-:-:S00]  /*01e0*/  NOP ;  /* 0x0000000000007918 */ /* 0x000fc00000000000 */
[----:B------:R-:W-:-:S00]  /*01f0*/  NOP ;  /* 0x0000000000007918 */ /* 0x000fc00000000000 */
.L_x_1:


//--------------------- .nv.constant0.triton_poi_fused_cat_25 --------------------------
	.section	.nv.constant0.triton_poi_fused_cat_25,"a",@progbits
	.sectionflags	@""
	.align	4
.nv.constant0.triton_poi_fused_cat_25:
	.zero		556
